	.headerflags	@"EF_CUDA_TEXMODE_UNIFIED EF_CUDA_64BIT_ADDRESS EF_CUDA_SM89 EF_CUDA_VIRTUAL_SM(EF_CUDA_SM89)"
	.elftype	@"ET_EXEC"


//--------------------- .nv.info                  --------------------------
	.section	.nv.info,"",@"SHT_CUDA_INFO"
	.align	4


	//----- nvinfo : EIATTR_REGCOUNT
	.align		4
        /*0000*/ 	.byte	0x04, 0x2f
        /*0002*/ 	.short	(.L_1 - .L_0)
	.align		4
.L_0:
        /*0004*/ 	.word	index@(triton__0d1d2de)
        /*0008*/ 	.word	0x0000000a


	//----- nvinfo : EIATTR_MAX_STACK_SIZE
	.align		4
.L_1:
        /*000c*/ 	.byte	0x04, 0x23
        /*000e*/ 	.short	(.L_3 - .L_2)
	.align		4
.L_2:
        /*0010*/ 	.word	index@(triton__0d1d2de)
        /*0014*/ 	.word	0x00000000


	//----- nvinfo : EIATTR_MIN_STACK_SIZE
	.align		4
.L_3:
        /*0018*/ 	.byte	0x04, 0x12
        /*001a*/ 	.short	(.L_5 - .L_4)
	.align		4
.L_4:
        /*001c*/ 	.word	index@(triton__0d1d2de)
        /*0020*/ 	.word	0x00000000


	//----- nvinfo : EIATTR_FRAME_SIZE
	.align		4
.L_5:
        /*0024*/ 	.byte	0x04, 0x11
        /*0026*/ 	.short	(.L_7 - .L_6)
	.align		4
.L_6:
        /*0028*/ 	.word	index@(triton__0d1d2de)
        /*002c*/ 	.word	0x00000000
.L_7:


//--------------------- .nv.info.triton__0d1d2de  --------------------------
	.section	.nv.info.triton__0d1d2de,"",@"SHT_CUDA_INFO"
	.align	4


	//----- nvinfo : EIATTR_CUDA_API_VERSION
	.align		4
        /*0000*/ 	.byte	0x04, 0x37
        /*0002*/ 	.short	(.L_9 - .L_8)
.L_8:
        /*0004*/ 	.word	0x0000007b


	//----- nvinfo : EIATTR_PARAM_CBANK
	.align		4
.L_9:
        /*0008*/ 	.byte	0x04, 0x0a
        /*000a*/ 	.short	(.L_11 - .L_10)
	.align		4
.L_10:
        /*000c*/ 	.word	index@(.nv.constant0.triton__0d1d2de)
        /*0010*/ 	.short	0x0160
        /*0012*/ 	.short	0x0014


	//----- nvinfo : EIATTR_CBANK_PARAM_SIZE
	.align		4
.L_11:
        /*0014*/ 	.byte	0x03, 0x19
        /*0016*/ 	.short	0x0014


	//----- nvinfo : EIATTR_KPARAM_INFO
	.align		4
        /*0018*/ 	.byte	0x04, 0x17
        /*001a*/ 	.short	(.L_13 - .L_12)
.L_12:
        /*001c*/ 	.word	0x00000000
        /*0020*/ 	.short	0x0002
        /*0022*/ 	.short	0x0010
        /*0024*/ 	.byte	0x00, 0xf0, 0x11, 0x00


	//----- nvinfo : EIATTR_KPARAM_INFO
	.align		4
.L_13:
        /*0028*/ 	.byte	0x04, 0x17
        /*002a*/ 	.short	(.L_15 - .L_14)
.L_14:
        /*002c*/ 	.word	0x00000000
        /*0030*/ 	.short	0x0001
        /*0032*/ 	.short	0x0008
        /*0034*/ 	.byte	0x00, 0xf0, 0x21, 0x00


	//----- nvinfo : EIATTR_KPARAM_INFO
	.align		4
.L_15:
        /*0038*/ 	.byte	0x04, 0x17
        /*003a*/ 	.short	(.L_17 - .L_16)
.L_16:
        /*003c*/ 	.word	0x00000000
        /*0040*/ 	.short	0x0000
        /*0042*/ 	.short	0x0000
        /*0044*/ 	.byte	0x00, 0xf0, 0x21, 0x00


	//----- nvinfo : EIATTR_MAXREG_COUNT
	.align		4
.L_17:
        /*0048*/ 	.byte	0x03, 0x1b
        /*004a*/ 	.short	0x00ff


	//----- nvinfo : EIATTR_EXIT_INSTR_OFFSETS
	.align		4
        /*004c*/ 	.byte	0x04, 0x1c
        /*004e*/ 	.short	(.L_19 - .L_18)


	//   ....[0]....
.L_18:
        /*0050*/ 	.word	0x000001f0


	//   ....[1]....
        /*0054*/ 	.word	0x00000220


	//----- nvinfo : EIATTR_MAX_THREADS
	.align		4
.L_19:
        /*0058*/ 	.byte	0x04, 0x05
        /*005a*/ 	.short	(.L_21 - .L_20)
.L_20:
        /*005c*/ 	.word	0x00000080
        /*0060*/ 	.word	0x00000001
        /*0064*/ 	.word	0x00000001
.L_21:


//--------------------- .nv.rel.action            --------------------------
	.section	.nv.rel.action,"",@"SHT_CUDA_RELOCINFO"
	.align	8
	.sectionentsize	8
        /*0000*/ 	.byte	0x73, 0x00, 0x00, 0x00, 0x00, 0x00, 0x00, 0x00, 0x00, 0x00, 0x00, 0x11, 0x25, 0x00, 0x05, 0x36


//--------------------- .nv.constant0.triton__0d1d2de --------------------------
	.section	.nv.constant0.triton__0d1d2de,"a",@progbits
	.align	4
.nv.constant0.triton__0d1d2de:
	.zero		372


//--------------------- .text.triton__0d1d2de     --------------------------
	.section	.text.triton__0d1d2de,"ax",@progbits
	.sectioninfo	@"SHI_REGISTERS=10"
	.align	128
        .global         triton__0d1d2de
        .type           triton__0d1d2de,@function
        .size           triton__0d1d2de,(.L_x_1 - triton__0d1d2de)
        .other          triton__0d1d2de,@"STO_CUDA_ENTRY STV_DEFAULT"
triton__0d1d2de:
.text.triton__0d1d2de:
[----:B------:R-:W-:-:S02]  /*0000*/  MOV R1, c[0x0][0x28] ;  /* 0x00000a0000017a02 */ /* 0x000fc40000000f00 */
[----:B------:R-:W0:Y:S01]  /*0010*/  S2R R0, SR_TID.X ;  /* 0x0000000000007919 */ /* 0x000e220000002100 */
[----:B------:R-:W-:Y:S01]  /*0020*/  MOV R5, 0x2 ;  /* 0x0000000200057802 */ /* 0x000fe20000000f00 */
[----:B------:R-:W-:Y:S01]  /*0030*/  ULDC.64 UR4, c[0x0][0x118] ;  /* 0x0000460000047ab9 */ /* 0x000fe20000000a00 */
[----:B------:R-:W-:Y:S01]  /*0040*/  PRMT R6, RZ, 0x7610, R6 ;  /* 0x00007610ff067816 */ /* 0x000fe20000000006 */
[----:B------:R-:W1:Y:S01]  /*0050*/  S2R R3, SR_CTAID.X ;  /* 0x0000000000037919 */ /* 0x000e620000002500 */
[----:B------:R-:W-:Y:S02]  /*0060*/  PRMT R7, RZ, 0x7610, R7 ;  /* 0x00007610ff077816 */ /* 0x000fe40000000007 */
[----:B0-----:R-:W-:-:S04]  /*0070*/  LOP3.LUT R0, R0, 0x7f, RZ, 0xc0, !PT ;  /* 0x0000007f00007812 */ /* 0x001fc800078ec0ff */
[----:B-1----:R-:W-:-:S04]  /*0080*/  LEA R0, R3, R0, 0x7 ;  /* 0x0000000003007211 */ /* 0x002fc800078e38ff */
[C---:B------:R-:W-:Y:S01]  /*0090*/  ISETP.GE.AND P0, PT, R0.reuse, 0x500, PT ;  /* 0x000005000000780c */ /* 0x040fe20003f06270 */
[----:B------:R-:W-:-:S04]  /*00a0*/  IMAD.WIDE R2, R0, R5, c[0x0][0x160] ;  /* 0x0000580000027625 */ /* 0x000fc800078e0205 */
[----:B------:R-:W-:-:S08]  /*00b0*/  IMAD.WIDE R4, R0, R5, c[0x0][0x168] ;  /* 0x00005a0000047625 */ /* 0x000fd000078e0205 */
[----:B------:R-:W2:Y:S04]  /*00c0*/  @!P0 LDG.E.U16 R6, [R2.64] ;  /* 0x0000000402068981 */ /* 0x000ea8000c1e1500 */
[----:B------:R0:W3:Y:S02]  /*00d0*/  @!P0 LDG.E.U16 R7, [R4.64] ;  /* 0x0000000404078981 */ /* 0x0000e4000c1e1500 */
[----:B0-----:R-:W-:Y:S01]  /*00e0*/  MOV R5, 0x3e800000 ;  /* 0x3e80000000057802 */ /* 0x001fe20000000f00 */
[----:B--2---:R-:W-:Y:S02]  /*00f0*/  HADD2.F32 R6, -RZ, R6.H0_H0 ;  /* 0x20000006ff067230 */ /* 0x004fe40000004100 */
[----:B---3--:R-:W-:-:S05]  /*0100*/  HADD2.F32 R7, -RZ, R7.H0_H0 ;  /* 0x20000007ff077230 */ /* 0x008fca0000004100 */
[----:B------:R-:W-:-:S04]  /*0110*/  FADD R7, R6, R7 ;  /* 0x0000000706077221 */ /* 0x000fc80000000000 */
[----:B------:R-:W-:-:S04]  /*0120*/  FADD R0, RZ, -R7 ;  /* 0x80000007ff007221 */ /* 0x000fc80000000000 */
[----:B------:R-:W-:-:S05]  /*0130*/  FMUL R0, R0, 1.4426950216293334961 ;  /* 0x3fb8aa3b00007820 */ /* 0x000fca0000400000 */
[----:B------:R-:W-:-:S13]  /*0140*/  FSETP.GEU.AND P1, PT, R0, -126, PT ;  /* 0xc2fc00000000780b */ /* 0x000fda0003f2e000 */
[----:B------:R-:W-:-:S04]  /*0150*/  @!P1 FMUL R0, R0, 0.5 ;  /* 0x3f00000000009820 */ /* 0x000fc80000400000 */
[----:B------:R-:W0:Y:S02]  /*0160*/  MUFU.EX2 R6, R0 ;  /* 0x0000000000067308 */ /* 0x000e240000000800 */
[----:B0-----:R-:W-:-:S04]  /*0170*/  @!P1 FMUL R6, R6, R6 ;  /* 0x0000000606069220 */ /* 0x001fc80000400000 */
[----:B------:R-:W-:-:S05]  /*0180*/  FADD R6, R6, 1 ;  /* 0x3f80000006067421 */ /* 0x000fca0000000000 */
[----:B------:R-:W-:-:S04]  /*0190*/  FSETP.GT.AND P1, PT, R6, 8.50705917302346158658e+37, PT ;  /* 0x7e8000000600780b */ /* 0x000fc80003f24000 */
[----:B------:R-:W-:-:S09]  /*01a0*/  FSEL R5, R5, 1, P1 ;  /* 0x3f80000005057808 */ /* 0x000fd20000800000 */
[----:B------:R-:W-:-:S06]  /*01b0*/  @P1 FMUL R6, R6, 0.25 ;  /* 0x3e80000006061820 */ /* 0x000fcc0000400000 */
[----:B------:R-:W0:Y:S02]  /*01c0*/  MUFU.RCP R6, R6 ;  /* 0x0000000600067308 */ /* 0x000e240000001000 */
[----:B0-----:R-:W-:-:S04]  /*01d0*/  FMUL R4, R6, R5 ;  /* 0x0000000506047220 */ /* 0x001fc80000400000 */
[----:B------:R-:W-:Y:S01]  /*01e0*/  FMUL R4, R7, R4 ;  /* 0x0000000407047220 */ /* 0x000fe20000400000 */
[----:B------:R-:W-:Y:S06]  /*01f0*/  @P0 EXIT ;  /* 0x000000000000094d */ /* 0x000fec0003800000 */
[----:B------:R-:W-:-:S05]  /*0200*/  F2FP.F16.F32.PACK_AB R4, RZ, R4 ;  /* 0x00000004ff04723e */ /* 0x000fca00000000ff */
[----:B------:R-:W-:Y:S01]  /*0210*/  STG.E.U16 [R2.64], R4 ;  /* 0x0000000402007986 */ /* 0x000fe2000c101504 */
[----:B------:R-:W-:Y:S05]  /*0220*/  EXIT ;  /* 0x000000000000794d */ /* 0x000fea0003800000 */
.L_x_0:
[----:B------:R-:W-:-:S00]  /*0230*/  BRA `(.L_x_0) ;  /* 0xfffffff000007947 */ /* 0x000fc0000383ffff */
[----:B------:R-:W-:-:S00]  /*0240*/  NOP ;  /* 0x0000000000007918 */ /* 0x000fc00000000000 */
        /* <DEDUP_REMOVED lines=11> */
.L_x_1:
